//
// Generated by NVIDIA NVVM Compiler
//
// Compiler Build ID: CL-36424714
// Cuda compilation tools, release 13.0, V13.0.88
// Based on NVVM 20.0.0
//

.version 9.0
.target sm_100
.address_size 64

	// .globl	default_function_kernel

.visible .entry default_function_kernel(
	.param .u64 .ptr .align 1 default_function_kernel_param_0,
	.param .u64 .ptr .align 1 default_function_kernel_param_1
)
.maxntid 44
{
	.reg .b32 	%r<4>;
	.reg .b32 	%f<2>;
	.reg .b64 	%rd<8>;

	ld.param.u64 	%rd1, [default_function_kernel_param_0];
	ld.param.u64 	%rd2, [default_function_kernel_param_1];
	cvta.to.global.u64 	%rd3, %rd2;
	cvta.to.global.u64 	%rd4, %rd1;
	mov.u32 	%r1, %ctaid.x;
	mov.u32 	%r2, %tid.x;
	mad.lo.s32 	%r3, %r1, 44, %r2;
	mul.wide.u32 	%rd5, %r3, 4;
	add.s64 	%rd6, %rd4, %rd5;
	ld.global.nc.f32 	%f1, [%rd6];
	add.s64 	%rd7, %rd3, %rd5;
	st.global.f32 	[%rd7], %f1;
	ret;

}


// ===== COMPILED SASS (sm_100) =====

	.target	sm_100

	.elftype	@"ET_EXEC"


//--------------------- .note.nv.tkinfo           --------------------------
	.section	.note.nv.tkinfo,"",@"SHT_NOTE"
	.sectionflags	@"SHF_NOTE_NV_TKINFO"
	.tkinfo
        /*0018*/ 	.word	0x00000002
        /*0030*/ 	.string	""
        /*0030*/ 	.string	"ptxas"
        /*0030*/ 	.string	"Cuda compilation tools, release 13.0, V13.0.88"
        /*0030*/ 	.string	"Build cuda_13.0.r13.0/compiler.36424714_0"
        /*0030*/ 	.string	"-arch sm_100 -m 64 "



//--------------------- .note.nv.cuinfo           --------------------------
	.section	.note.nv.cuinfo,"",@"SHT_NOTE"
	.sectionflags	@"SHF_NOTE_NV_CUINFO"
        /*0018*/ 	.short	0x0002
        /*001a*/ 	.short	0x0064
        /*001c*/ 	.short	0x0082
	.zero		2


//--------------------- .nv.info                  --------------------------
	.section	.nv.info,"",@"SHT_CUDA_INFO"
	.align	4


	//----- nvinfo : EIATTR_REGCOUNT
	.align		4
        /*0000*/ 	.byte	0x04, 0x2f
        /*0002*/ 	.short	(.L_1 - .L_0)
	.align		4
.L_0:
        /*0004*/ 	.word	index@(default_function_kernel)
        /*0008*/ 	.word	0x0000000a


	//----- nvinfo : EIATTR_FRAME_SIZE
	.align		4
.L_1:
        /*000c*/ 	.byte	0x04, 0x11
        /*000e*/ 	.short	(.L_3 - .L_2)
	.align		4
.L_2:
        /*0010*/ 	.word	index@(default_function_kernel)
        /*0014*/ 	.word	0x00000000


	//----- nvinfo : EIATTR_MIN_STACK_SIZE
	.align		4
.L_3:
        /*0018*/ 	.byte	0x04, 0x12
        /*001a*/ 	.short	(.L_5 - .L_4)
	.align		4
.L_4:
        /*001c*/ 	.word	index@(default_function_kernel)
        /*0020*/ 	.word	0x00000000
.L_5:


//--------------------- .nv.compat                --------------------------
	.section	.nv.compat,"",@"SHT_CUDA_COMPAT_INFO"
	.align	4
        /*0000*/ 	.byte	0x02, 0x09, 0x00, 0x00, 0x02, 0x02, 0x01, 0x00, 0x02, 0x05, 0x05, 0x00, 0x03, 0x07, 0x01, 0x01
        /*0010*/ 	.byte	0x02, 0x03, 0x00, 0x00, 0x02, 0x06, 0x01, 0x00, 0x04, 0x0b, 0x08, 0x00, 0x09, 0x00, 0x00, 0x00
        /*0020*/ 	.byte	0x00, 0x00, 0x00, 0x00


//--------------------- .nv.info.default_function_kernel --------------------------
	.section	.nv.info.default_function_kernel,"",@"SHT_CUDA_INFO"
	.sectionflags	@""
	.align	4


	//----- nvinfo : EIATTR_CUDA_API_VERSION
	.align		4
        /*0000*/ 	.byte	0x04, 0x37
        /*0002*/ 	.short	(.L_7 - .L_6)
.L_6:
        /*0004*/ 	.word	0x00000082


	//----- nvinfo : EIATTR_KPARAM_INFO
	.align		4
.L_7:
        /*0008*/ 	.byte	0x04, 0x17
        /*000a*/ 	.short	(.L_9 - .L_8)
.L_8:
        /*000c*/ 	.word	0x00000000
        /*0010*/ 	.short	0x0001
        /*0012*/ 	.short	0x0008
        /*0014*/ 	.byte	0x00, 0xf5, 0x21, 0x00


	//----- nvinfo : EIATTR_KPARAM_INFO
	.align		4
.L_9:
        /*0018*/ 	.byte	0x04, 0x17
        /*001a*/ 	.short	(.L_11 - .L_10)
.L_10:
        /*001c*/ 	.word	0x00000000
        /*0020*/ 	.short	0x0000
        /*0022*/ 	.short	0x0000
        /*0024*/ 	.byte	0x00, 0xf5, 0x21, 0x00


	//----- nvinfo : EIATTR_SPARSE_MMA_MASK
	.align		4
.L_11:
        /*0028*/ 	.byte	0x03, 0x50
        /*002a*/ 	.short	0x0000


	//----- nvinfo : EIATTR_MAXREG_COUNT
	.align		4
        /*002c*/ 	.byte	0x03, 0x1b
        /*002e*/ 	.short	0x00ff


	//----- nvinfo : EIATTR_MERCURY_ISA_VERSION
	.align		4
        /*0030*/ 	.byte	0x03, 0x5f
        /*0032*/ 	.short	0x0101


	//----- nvinfo : EIATTR_VRC_CTA_INIT_COUNT
	.align		4
        /*0034*/ 	.byte	0x02, 0x4a
	.zero		1
	.zero		1


	//----- nvinfo : EIATTR_EXIT_INSTR_OFFSETS
	.align		4
        /*0038*/ 	.byte	0x04, 0x1c
        /*003a*/ 	.short	(.L_13 - .L_12)


	//   ....[0]....
.L_12:
        /*003c*/ 	.word	0x000000b0


	//----- nvinfo : EIATTR_MAX_THREADS
	.align		4
.L_13:
        /*0040*/ 	.byte	0x04, 0x05
        /*0042*/ 	.short	(.L_15 - .L_14)
.L_14:
        /*0044*/ 	.word	0x0000002c
        /*0048*/ 	.word	0x00000001
        /*004c*/ 	.word	0x00000001


	//----- nvinfo : EIATTR_CBANK_PARAM_SIZE
	.align		4
.L_15:
        /*0050*/ 	.byte	0x03, 0x19
        /*0052*/ 	.short	0x0010


	//----- nvinfo : EIATTR_PARAM_CBANK
	.align		4
        /*0054*/ 	.byte	0x04, 0x0a
        /*0056*/ 	.short	(.L_17 - .L_16)
	.align		4
.L_16:
        /*0058*/ 	.word	index@(.nv.constant0.default_function_kernel)
        /*005c*/ 	.short	0x0380
        /*005e*/ 	.short	0x0010


	//----- nvinfo : EIATTR_SW_WAR
	.align		4
.L_17:
        /*0060*/ 	.byte	0x04, 0x36
        /*0062*/ 	.short	(.L_19 - .L_18)
.L_18:
        /*0064*/ 	.word	0x00000008
.L_19:


//--------------------- .nv.callgraph             --------------------------
	.section	.nv.callgraph,"",@"SHT_CUDA_CALLGRAPH"
	.align	4
	.sectionentsize	8
	.align		4
        /*0000*/ 	.word	0x00000000
	.align		4
        /*0004*/ 	.word	0xffffffff
	.align		4
        /*0008*/ 	.word	0x00000000
	.align		4
        /*000c*/ 	.word	0xfffffffe
	.align		4
        /*0010*/ 	.word	0x00000000
	.align		4
        /*0014*/ 	.word	0xfffffffd
	.align		4
        /*0018*/ 	.word	0x00000000
	.align		4
        /*001c*/ 	.word	0xfffffffc


//--------------------- .text.default_function_kernel --------------------------
	.section	.text.default_function_kernel,"ax",@progbits
	.align	128
        .global         default_function_kernel
        .type           default_function_kernel,@function
        .size           default_function_kernel,(.L_x_1 - default_function_kernel)
        .other          default_function_kernel,@"STO_CUDA_ENTRY STV_DEFAULT"
default_function_kernel:
.text.default_function_kernel:
[----:B------:R-:W-:Y:S01]  /*0000*/  LDC R1, c[0x0][0x37c] ;  /* 0x0000df00ff017b82 */ /* 0x000fe20000000800 */
[----:B------:R-:W0:Y:S07]  /*0010*/  S2R R7, SR_CTAID.X ;  /* 0x0000000000077919 */ /* 0x000e2e0000002500 */
[----:B------:R-:W1:Y:S01]  /*0020*/  LDC.64 R2, c[0x0][0x380] ;  /* 0x0000e000ff027b82 */ /* 0x000e620000000a00 */
[----:B------:R-:W2:Y:S01]  /*0030*/  LDCU.64 UR4, c[0x0][0x358] ;  /* 0x00006b00ff0477ac */ /* 0x000ea20008000a00 */
[----:B------:R-:W0:Y:S06]  /*0040*/  S2R R0, SR_TID.X ;  /* 0x0000000000007919 */ /* 0x000e2c0000002100 */
[----:B------:R-:W3:Y:S01]  /*0050*/  LDC.64 R4, c[0x0][0x388] ;  /* 0x0000e200ff047b82 */ /* 0x000ee20000000a00 */
[----:B0-----:R-:W-:-:S04]  /*0060*/  IMAD R7, R7, 0x2c, R0 ;  /* 0x0000002c07077824 */ /* 0x001fc800078e0200 */
[----:B-1----:R-:W-:-:S06]  /*0070*/  IMAD.WIDE.U32 R2, R7, 0x4, R2 ;  /* 0x0000000407027825 */ /* 0x002fcc00078e0002 */
[----:B--2---:R-:W2:Y:S01]  /*0080*/  LDG.E.CONSTANT R3, desc[UR4][R2.64] ;  /* 0x0000000402037981 */ /* 0x004ea2000c1e9900 */
[----:B---3--:R-:W-:-:S05]  /*0090*/  IMAD.WIDE.U32 R4, R7, 0x4, R4 ;  /* 0x0000000407047825 */ /* 0x008fca00078e0004 */
[----:B--2---:R-:W-:Y:S01]  /*00a0*/  STG.E desc[UR4][R4.64], R3 ;  /* 0x0000000304007986 */ /* 0x004fe2000c101904 */
[----:B------:R-:W-:Y:S05]  /*00b0*/  EXIT ;  /* 0x000000000000794d */ /* 0x000fea0003800000 */
.L_x_0:
[----:B------:R-:W-:-:S00]  /*00c0*/  BRA `(.L_x_0) ;  /* 0xfffffffc00fc7947 */ /* 0x000fc0000383ffff */
[----:B------:R-:W-:-:S00]  /*00d0*/  NOP ;  /* 0x0000000000007918 */ /* 0x000fc00000000000 */
        /* <DEDUP_REMOVED lines=10> */
.L_x_1:


//--------------------- .nv.shared.reserved.0     --------------------------
	.section	.nv.shared.reserved.0,"aw",@nobits
	.weak		__nv_reservedSMEM_offset_0_alias
	.size		__nv_reservedSMEM_offset_0_alias, 0, 64
	.other		__nv_reservedSMEM_offset_0_alias,@"STO_CUDA_RESERVED_SHARED STV_DEFAULT"
__nv_reservedSMEM_offset_0_alias:
	.zero		0
	.zero		64


//--------------------- .nv.constant0.default_function_kernel --------------------------
	.section	.nv.constant0.default_function_kernel,"a",@progbits
	.sectionflags	@""
	.align	4
.nv.constant0.default_function_kernel:
	.zero		912


//--------------------- SYMBOLS --------------------------

	.type		.nv.reservedSmem.offset0,@object
	.size		.nv.reservedSmem.offset0,0x4
